//
// Generated by NVIDIA NVVM Compiler
//
// Compiler Build ID: CL-36424714
// Cuda compilation tools, release 13.0, V13.0.88
// Based on NVVM 20.0.0
//

.version 9.0
.target sm_100
.address_size 64

	// .globl	_Z13reduce_sharedPKfPfi
.extern .shared .align 16 .b8 sdata[];

.visible .entry _Z13reduce_sharedPKfPfi(
	.param .u64 .ptr .align 1 _Z13reduce_sharedPKfPfi_param_0,
	.param .u64 .ptr .align 1 _Z13reduce_sharedPKfPfi_param_1,
	.param .u32 _Z13reduce_sharedPKfPfi_param_2
)
{
	.reg .pred 	%p<6>;
	.reg .b32 	%r<14>;
	.reg .b32 	%f<9>;
	.reg .b64 	%rd<9>;

	ld.param.u64 	%rd1, [_Z13reduce_sharedPKfPfi_param_0];
	ld.param.u64 	%rd2, [_Z13reduce_sharedPKfPfi_param_1];
	ld.param.u32 	%r8, [_Z13reduce_sharedPKfPfi_param_2];
	mov.u32 	%r1, %tid.x;
	mov.u32 	%r2, %ctaid.x;
	mov.u32 	%r13, %ntid.x;
	mad.lo.s32 	%r4, %r2, %r13, %r1;
	setp.ge.u32 	%p1, %r4, %r8;
	mov.f32 	%f8, 0f00000000;
	@%p1 bra 	$L__BB0_2;
	cvta.to.global.u64 	%rd3, %rd1;
	mul.wide.u32 	%rd4, %r4, 4;
	add.s64 	%rd5, %rd3, %rd4;
	ld.global.f32 	%f8, [%rd5];
$L__BB0_2:
	shl.b32 	%r9, %r1, 2;
	mov.u32 	%r10, sdata;
	add.s32 	%r5, %r10, %r9;
	st.shared.f32 	[%r5], %f8;
	bar.sync 	0;
	setp.lt.u32 	%p2, %r13, 2;
	@%p2 bra 	$L__BB0_6;
$L__BB0_3:
	shr.u32 	%r7, %r13, 1;
	setp.ge.u32 	%p3, %r1, %r7;
	@%p3 bra 	$L__BB0_5;
	shl.b32 	%r11, %r7, 2;
	add.s32 	%r12, %r5, %r11;
	ld.shared.f32 	%f4, [%r12];
	ld.shared.f32 	%f5, [%r5];
	add.f32 	%f6, %f4, %f5;
	st.shared.f32 	[%r5], %f6;
$L__BB0_5:
	bar.sync 	0;
	setp.gt.u32 	%p4, %r13, 3;
	mov.u32 	%r13, %r7;
	@%p4 bra 	$L__BB0_3;
$L__BB0_6:
	setp.ne.s32 	%p5, %r1, 0;
	@%p5 bra 	$L__BB0_8;
	ld.shared.f32 	%f7, [sdata];
	cvta.to.global.u64 	%rd6, %rd2;
	mul.wide.u32 	%rd7, %r2, 4;
	add.s64 	%rd8, %rd6, %rd7;
	st.global.f32 	[%rd8], %f7;
$L__BB0_8:
	ret;

}


// ===== COMPILED SASS (sm_100) =====

	.target	sm_100

	.elftype	@"ET_EXEC"


//--------------------- .note.nv.tkinfo           --------------------------
	.section	.note.nv.tkinfo,"",@"SHT_NOTE"
	.sectionflags	@"SHF_NOTE_NV_TKINFO"
	.tkinfo
        /*0018*/ 	.word	0x00000002
        /*0030*/ 	.string	""
        /*0030*/ 	.string	"ptxas"
        /*0030*/ 	.string	"Cuda compilation tools, release 13.0, V13.0.88"
        /*0030*/ 	.string	"Build cuda_13.0.r13.0/compiler.36424714_0"
        /*0030*/ 	.string	"-arch sm_100 -m 64 "



//--------------------- .note.nv.cuinfo           --------------------------
	.section	.note.nv.cuinfo,"",@"SHT_NOTE"
	.sectionflags	@"SHF_NOTE_NV_CUINFO"
        /*0018*/ 	.short	0x0002
        /*001a*/ 	.short	0x0064
        /*001c*/ 	.short	0x0082
	.zero		2


//--------------------- .nv.info                  --------------------------
	.section	.nv.info,"",@"SHT_CUDA_INFO"
	.align	4


	//----- nvinfo : EIATTR_REGCOUNT
	.align		4
        /*0000*/ 	.byte	0x04, 0x2f
        /*0002*/ 	.short	(.L_1 - .L_0)
	.align		4
.L_0:
        /*0004*/ 	.word	index@(_Z13reduce_sharedPKfPfi)
        /*0008*/ 	.word	0x0000000b


	//----- nvinfo : EIATTR_FRAME_SIZE
	.align		4
.L_1:
        /*000c*/ 	.byte	0x04, 0x11
        /*000e*/ 	.short	(.L_3 - .L_2)
	.align		4
.L_2:
        /*0010*/ 	.word	index@(_Z13reduce_sharedPKfPfi)
        /*0014*/ 	.word	0x00000000


	//----- nvinfo : EIATTR_MIN_STACK_SIZE
	.align		4
.L_3:
        /*0018*/ 	.byte	0x04, 0x12
        /*001a*/ 	.short	(.L_5 - .L_4)
	.align		4
.L_4:
        /*001c*/ 	.word	index@(_Z13reduce_sharedPKfPfi)
        /*0020*/ 	.word	0x00000000
.L_5:


//--------------------- .nv.compat                --------------------------
	.section	.nv.compat,"",@"SHT_CUDA_COMPAT_INFO"
	.align	4
        /*0000*/ 	.byte	0x02, 0x09, 0x00, 0x00, 0x02, 0x02, 0x01, 0x00, 0x02, 0x05, 0x05, 0x00, 0x03, 0x07, 0x01, 0x01
        /*0010*/ 	.byte	0x02, 0x03, 0x00, 0x00, 0x02, 0x06, 0x01, 0x00, 0x04, 0x0b, 0x08, 0x00, 0x09, 0x00, 0x00, 0x00
        /*0020*/ 	.byte	0x00, 0x00, 0x00, 0x00


//--------------------- .nv.info._Z13reduce_sharedPKfPfi --------------------------
	.section	.nv.info._Z13reduce_sharedPKfPfi,"",@"SHT_CUDA_INFO"
	.sectionflags	@""
	.align	4


	//----- nvinfo : EIATTR_CUDA_API_VERSION
	.align		4
        /*0000*/ 	.byte	0x04, 0x37
        /*0002*/ 	.short	(.L_7 - .L_6)
.L_6:
        /*0004*/ 	.word	0x00000082


	//----- nvinfo : EIATTR_KPARAM_INFO
	.align		4
.L_7:
        /*0008*/ 	.byte	0x04, 0x17
        /*000a*/ 	.short	(.L_9 - .L_8)
.L_8:
        /*000c*/ 	.word	0x00000000
        /*0010*/ 	.short	0x0002
        /*0012*/ 	.short	0x0010
        /*0014*/ 	.byte	0x00, 0xf0, 0x11, 0x00


	//----- nvinfo : EIATTR_KPARAM_INFO
	.align		4
.L_9:
        /*0018*/ 	.byte	0x04, 0x17
        /*001a*/ 	.short	(.L_11 - .L_10)
.L_10:
        /*001c*/ 	.word	0x00000000
        /*0020*/ 	.short	0x0001
        /*0022*/ 	.short	0x0008
        /*0024*/ 	.byte	0x00, 0xf5, 0x21, 0x00


	//----- nvinfo : EIATTR_KPARAM_INFO
	.align		4
.L_11:
        /*0028*/ 	.byte	0x04, 0x17
        /*002a*/ 	.short	(.L_13 - .L_12)
.L_12:
        /*002c*/ 	.word	0x00000000
        /*0030*/ 	.short	0x0000
        /*0032*/ 	.short	0x0000
        /*0034*/ 	.byte	0x00, 0xf5, 0x21, 0x00


	//----- nvinfo : EIATTR_SPARSE_MMA_MASK
	.align		4
.L_13:
        /*0038*/ 	.byte	0x03, 0x50
        /*003a*/ 	.short	0x0000


	//----- nvinfo : EIATTR_MAXREG_COUNT
	.align		4
        /*003c*/ 	.byte	0x03, 0x1b
        /*003e*/ 	.short	0x00ff


	//----- nvinfo : EIATTR_NUM_BARRIERS
	.align		4
        /*0040*/ 	.byte	0x02, 0x4c
        /*0042*/ 	.byte	0x01
	.zero		1


	//----- nvinfo : EIATTR_MERCURY_ISA_VERSION
	.align		4
        /*0044*/ 	.byte	0x03, 0x5f
        /*0046*/ 	.short	0x0101


	//----- nvinfo : EIATTR_VRC_CTA_INIT_COUNT
	.align		4
        /*0048*/ 	.byte	0x02, 0x4a
	.zero		1
	.zero		1


	//----- nvinfo : EIATTR_EXIT_INSTR_OFFSETS
	.align		4
        /*004c*/ 	.byte	0x04, 0x1c
        /*004e*/ 	.short	(.L_15 - .L_14)


	//   ....[0]....
.L_14:
        /*0050*/ 	.word	0x00000210


	//   ....[1]....
        /*0054*/ 	.word	0x00000290


	//----- nvinfo : EIATTR_CBANK_PARAM_SIZE
	.align		4
.L_15:
        /*0058*/ 	.byte	0x03, 0x19
        /*005a*/ 	.short	0x0014


	//----- nvinfo : EIATTR_PARAM_CBANK
	.align		4
        /*005c*/ 	.byte	0x04, 0x0a
        /*005e*/ 	.short	(.L_17 - .L_16)
	.align		4
.L_16:
        /*0060*/ 	.word	index@(.nv.constant0._Z13reduce_sharedPKfPfi)
        /*0064*/ 	.short	0x0380
        /*0066*/ 	.short	0x0014


	//----- nvinfo : EIATTR_SW_WAR
	.align		4
.L_17:
        /*0068*/ 	.byte	0x04, 0x36
        /*006a*/ 	.short	(.L_19 - .L_18)
.L_18:
        /*006c*/ 	.word	0x00000008
.L_19:


//--------------------- .nv.callgraph             --------------------------
	.section	.nv.callgraph,"",@"SHT_CUDA_CALLGRAPH"
	.align	4
	.sectionentsize	8
	.align		4
        /*0000*/ 	.word	0x00000000
	.align		4
        /*0004*/ 	.word	0xffffffff
	.align		4
        /*0008*/ 	.word	0x00000000
	.align		4
        /*000c*/ 	.word	0xfffffffe
	.align		4
        /*0010*/ 	.word	0x00000000
	.align		4
        /*0014*/ 	.word	0xfffffffd
	.align		4
        /*0018*/ 	.word	0x00000000
	.align		4
        /*001c*/ 	.word	0xfffffffc


//--------------------- .text._Z13reduce_sharedPKfPfi --------------------------
	.section	.text._Z13reduce_sharedPKfPfi,"ax",@progbits
	.align	128
        .global         _Z13reduce_sharedPKfPfi
        .type           _Z13reduce_sharedPKfPfi,@function
        .size           _Z13reduce_sharedPKfPfi,(.L_x_3 - _Z13reduce_sharedPKfPfi)
        .other          _Z13reduce_sharedPKfPfi,@"STO_CUDA_ENTRY STV_DEFAULT"
_Z13reduce_sharedPKfPfi:
.text._Z13reduce_sharedPKfPfi:
[----:B------:R-:W-:Y:S01]  /*0000*/  LDC R1, c[0x0][0x37c] ;  /* 0x0000df00ff017b82 */ /* 0x000fe20000000800 */
[----:B------:R-:W0:Y:S01]  /*0010*/  S2R R6, SR_TID.X ;  /* 0x0000000000067919 */ /* 0x000e220000002100 */
[----:B------:R-:W0:Y:S01]  /*0020*/  LDCU UR8, c[0x0][0x360] ;  /* 0x00006c00ff0877ac */ /* 0x000e220008000800 */
[----:B------:R-:W-:Y:S01]  /*0030*/  IMAD.MOV.U32 R4, RZ, RZ, RZ ;  /* 0x000000ffff047224 */ /* 0x000fe200078e00ff */
[----:B------:R-:W0:Y:S01]  /*0040*/  S2R R7, SR_CTAID.X ;  /* 0x0000000000077919 */ /* 0x000e220000002500 */
[----:B------:R-:W1:Y:S01]  /*0050*/  LDCU UR4, c[0x0][0x390] ;  /* 0x00007200ff0477ac */ /* 0x000e620008000800 */
[----:B------:R-:W2:Y:S01]  /*0060*/  LDCU.64 UR6, c[0x0][0x358] ;  /* 0x00006b00ff0677ac */ /* 0x000ea20008000a00 */
[----:B0-----:R-:W-:-:S05]  /*0070*/  IMAD R5, R7, UR8, R6 ;  /* 0x0000000807057c24 */ /* 0x001fca000f8e0206 */
[----:B-1----:R-:W-:-:S13]  /*0080*/  ISETP.GE.U32.AND P0, PT, R5, UR4, PT ;  /* 0x0000000405007c0c */ /* 0x002fda000bf06070 */
[----:B------:R-:W0:Y:S02]  /*0090*/  @!P0 LDC.64 R2, c[0x0][0x380] ;  /* 0x0000e000ff028b82 */ /* 0x000e240000000a00 */
[----:B0-----:R-:W-:-:S05]  /*00a0*/  @!P0 IMAD.WIDE.U32 R2, R5, 0x4, R2 ;  /* 0x0000000405028825 */ /* 0x001fca00078e0002 */
[----:B--2---:R-:W2:Y:S01]  /*00b0*/  @!P0 LDG.E R4, desc[UR6][R2.64] ;  /* 0x0000000602048981 */ /* 0x004ea2000c1e1900 */
[----:B------:R-:W0:Y:S01]  /*00c0*/  S2UR UR5, SR_CgaCtaId ;  /* 0x00000000000579c3 */ /* 0x000e220000008800 */
[----:B------:R-:W-:Y:S01]  /*00d0*/  IMAD.U32 R0, RZ, RZ, UR8 ;  /* 0x00000008ff007e24 */ /* 0x000fe2000f8e00ff */
[----:B------:R-:W-:Y:S01]  /*00e0*/  UMOV UR4, 0x400 ;  /* 0x0000040000047882 */ /* 0x000fe20000000000 */
[----:B------:R-:W-:-:S03]  /*00f0*/  ISETP.NE.AND P0, PT, R6, RZ, PT ;  /* 0x000000ff0600720c */ /* 0x000fc60003f05270 */
[----:B------:R-:W-:Y:S01]  /*0100*/  ISETP.GE.U32.AND P1, PT, R0, 0x2, PT ;  /* 0x000000020000780c */ /* 0x000fe20003f26070 */
[----:B0-----:R-:W-:-:S06]  /*0110*/  ULEA UR4, UR5, UR4, 0x18 ;  /* 0x0000000405047291 */ /* 0x001fcc000f8ec0ff */
[----:B------:R-:W-:-:S05]  /*0120*/  LEA R5, R6, UR4, 0x2 ;  /* 0x0000000406057c11 */ /* 0x000fca000f8e10ff */
[----:B--2---:R0:W-:Y:S01]  /*0130*/  STS [R5], R4 ;  /* 0x0000000405007388 */ /* 0x0041e20000000800 */
[----:B------:R-:W-:Y:S06]  /*0140*/  BAR.SYNC.DEFER_BLOCKING 0x0 ;  /* 0x0000000000007b1d */ /* 0x000fec0000010000 */
[----:B------:R-:W-:Y:S05]  /*0150*/  @!P1 BRA `(.L_x_0) ;  /* 0x00000000002c9947 */ /* 0x000fea0003800000 */
.L_x_1:
[----:B------:R-:W-:-:S04]  /*0160*/  SHF.R.U32.HI R8, RZ, 0x1, R0 ;  /* 0x00000001ff087819 */ /* 0x000fc80000011600 */
[----:B------:R-:W-:-:S13]  /*0170*/  ISETP.GE.U32.AND P1, PT, R6, R8, PT ;  /* 0x000000080600720c */ /* 0x000fda0003f26070 */
[----:B------:R-:W-:Y:S01]  /*0180*/  @!P1 LEA R2, R8, R5, 0x2 ;  /* 0x0000000508029211 */ /* 0x000fe200078e10ff */
[----:B------:R-:W-:Y:S05]  /*0190*/  @!P1 LDS R3, [R5] ;  /* 0x0000000005039984 */ /* 0x000fea0000000800 */
[----:B------:R-:W0:Y:S02]  /*01a0*/  @!P1 LDS R2, [R2] ;  /* 0x0000000002029984 */ /* 0x000e240000000800 */
[----:B0-----:R-:W-:-:S05]  /*01b0*/  @!P1 FADD R4, R2, R3 ;  /* 0x0000000302049221 */ /* 0x001fca0000000000 */
[----:B------:R1:W-:Y:S01]  /*01c0*/  @!P1 STS [R5], R4 ;  /* 0x0000000405009388 */ /* 0x0003e20000000800 */
[----:B------:R-:W-:Y:S01]  /*01d0*/  BAR.SYNC.DEFER_BLOCKING 0x0 ;  /* 0x0000000000007b1d */ /* 0x000fe20000010000 */
[----:B------:R-:W-:Y:S01]  /*01e0*/  ISETP.GT.U32.AND P1, PT, R0, 0x3, PT ;  /* 0x000000030000780c */ /* 0x000fe20003f24070 */
[----:B------:R-:W-:-:S12]  /*01f0*/  IMAD.MOV.U32 R0, RZ, RZ, R8 ;  /* 0x000000ffff007224 */ /* 0x000fd800078e0008 */
[----:B-1----:R-:W-:Y:S05]  /*0200*/  @P1 BRA `(.L_x_1) ;  /* 0xfffffffc00d41947 */ /* 0x002fea000383ffff */
.L_x_0:
[----:B------:R-:W-:Y:S05]  /*0210*/  @P0 EXIT ;  /* 0x000000000000094d */ /* 0x000fea0003800000 */
[----:B------:R-:W1:Y:S01]  /*0220*/  S2UR UR5, SR_CgaCtaId ;  /* 0x00000000000579c3 */ /* 0x000e620000008800 */
[----:B------:R-:W-:-:S07]  /*0230*/  UMOV UR4, 0x400 ;  /* 0x0000040000047882 */ /* 0x000fce0000000000 */
[----:B------:R-:W2:Y:S01]  /*0240*/  LDC.64 R2, c[0x0][0x388] ;  /* 0x0000e200ff027b82 */ /* 0x000ea20000000a00 */
[----:B-1----:R-:W-:Y:S01]  /*0250*/  ULEA UR4, UR5, UR4, 0x18 ;  /* 0x0000000405047291 */ /* 0x002fe2000f8ec0ff */
[----:B--2---:R-:W-:-:S08]  /*0260*/  IMAD.WIDE.U32 R2, R7, 0x4, R2 ;  /* 0x0000000407027825 */ /* 0x004fd000078e0002 */
[----:B0-----:R-:W0:Y:S04]  /*0270*/  LDS R5, [UR4] ;  /* 0x00000004ff057984 */ /* 0x001e280008000800 */
[----:B0-----:R-:W-:Y:S01]  /*0280*/  STG.E desc[UR6][R2.64], R5 ;  /* 0x0000000502007986 */ /* 0x001fe2000c101906 */
[----:B------:R-:W-:Y:S05]  /*0290*/  EXIT ;  /* 0x000000000000794d */ /* 0x000fea0003800000 */
.L_x_2:
[----:B------:R-:W-:-:S00]  /*02a0*/  BRA `(.L_x_2) ;  /* 0xfffffffc00fc7947 */ /* 0x000fc0000383ffff */
[----:B------:R-:W-:-:S00]  /*02b0*/  NOP ;  /* 0x0000000000007918 */ /* 0x000fc00000000000 */
        /* <DEDUP_REMOVED lines=12> */
.L_x_3:


//--------------------- .nv.shared._Z13reduce_sharedPKfPfi --------------------------
	.section	.nv.shared._Z13reduce_sharedPKfPfi,"aw",@nobits
	.sectionflags	@""
	.align	16
	.zero		1024


//--------------------- .nv.shared.reserved.0     --------------------------
	.section	.nv.shared.reserved.0,"aw",@nobits
	.weak		__nv_reservedSMEM_offset_0_alias
	.size		__nv_reservedSMEM_offset_0_alias, 0, 64
	.other		__nv_reservedSMEM_offset_0_alias,@"STO_CUDA_RESERVED_SHARED STV_DEFAULT"
__nv_reservedSMEM_offset_0_alias:
	.zero		0
	.zero		64


//--------------------- .nv.constant0._Z13reduce_sharedPKfPfi --------------------------
	.section	.nv.constant0._Z13reduce_sharedPKfPfi,"a",@progbits
	.sectionflags	@""
	.align	4
.nv.constant0._Z13reduce_sharedPKfPfi:
	.zero		916


//--------------------- SYMBOLS --------------------------

	.type		.nv.reservedSmem.offset0,@object
	.size		.nv.reservedSmem.offset0,0x4
	.type		.nv.reservedSmem.cap,@object
	.size		.nv.reservedSmem.cap,0x4
